//
// Generated by NVIDIA NVVM Compiler
//
// Compiler Build ID: CL-36424714
// Cuda compilation tools, release 13.0, V13.0.88
// Based on NVVM 20.0.0
//

.version 9.0
.target sm_100
.address_size 64

	// .globl	_Z9say_hellov
.extern .func  (.param .b32 func_retval0) vprintf
(
	.param .b64 vprintf_param_0,
	.param .b64 vprintf_param_1
)
;
.global .align 1 .b8 $str[70] = {72, 101, 108, 108, 111, 32, 119, 111, 114, 108, 100, 32, 102, 114, 111, 109, 32, 116, 104, 114, 101, 97, 100, 32, 37, 100, 47, 37, 100, 44, 32, 98, 108, 111, 99, 107, 32, 37, 100, 47, 37, 100, 44, 32, 109, 121, 32, 103, 108, 111, 98, 97, 108, 32, 105, 110, 100, 101, 120, 32, 105, 115, 32, 37, 100, 47, 37, 100, 10};

.visible .entry _Z9say_hellov()
{
	.local .align 8 .b8 	__local_depot0[24];
	.reg .b64 	%SP;
	.reg .b64 	%SPL;
	.reg .b32 	%r<9>;
	.reg .b64 	%rd<5>;

	mov.u64 	%SPL, __local_depot0;
	cvta.local.u64 	%SP, %SPL;
	add.u64 	%rd1, %SP, 0;
	add.u64 	%rd2, %SPL, 0;
	mov.u32 	%r1, %ctaid.x;
	mov.u32 	%r2, %ntid.x;
	mov.u32 	%r3, %tid.x;
	mad.lo.s32 	%r4, %r1, %r2, %r3;
	mov.u32 	%r5, %nctaid.x;
	mul.lo.s32 	%r6, %r2, %r5;
	st.local.v2.u32 	[%rd2], {%r3, %r2};
	st.local.v2.u32 	[%rd2+8], {%r1, %r5};
	st.local.v2.u32 	[%rd2+16], {%r4, %r6};
	mov.u64 	%rd3, $str;
	cvta.global.u64 	%rd4, %rd3;
	{ // callseq 0, 0
	.param .b64 param0;
	st.param.b64 	[param0], %rd4;
	.param .b64 param1;
	st.param.b64 	[param1], %rd1;
	.param .b32 retval0;
	call.uni (retval0), 
	vprintf, 
	(
	param0, 
	param1
	);
	ld.param.b32 	%r7, [retval0];
	} // callseq 0
	ret;

}


// ===== COMPILED SASS (sm_100) =====

	.target	sm_100

	.elftype	@"ET_EXEC"


//--------------------- .note.nv.tkinfo           --------------------------
	.section	.note.nv.tkinfo,"",@"SHT_NOTE"
	.sectionflags	@"SHF_NOTE_NV_TKINFO"
	.tkinfo
        /*0018*/ 	.word	0x00000002
        /*0030*/ 	.string	""
        /*0030*/ 	.string	"ptxas"
        /*0030*/ 	.string	"Cuda compilation tools, release 13.0, V13.0.88"
        /*0030*/ 	.string	"Build cuda_13.0.r13.0/compiler.36424714_0"
        /*0030*/ 	.string	"-arch sm_100 -m 64 "



//--------------------- .note.nv.cuinfo           --------------------------
	.section	.note.nv.cuinfo,"",@"SHT_NOTE"
	.sectionflags	@"SHF_NOTE_NV_CUINFO"
        /*0018*/ 	.short	0x0002
        /*001a*/ 	.short	0x0064
        /*001c*/ 	.short	0x0082
	.zero		2


//--------------------- .nv.info                  --------------------------
	.section	.nv.info,"",@"SHT_CUDA_INFO"
	.align	4


	//----- nvinfo : EIATTR_REGCOUNT
	.align		4
        /*0000*/ 	.byte	0x04, 0x2f
        /*0002*/ 	.short	(.L_2 - .L_1)
	.align		4
.L_1:
        /*0004*/ 	.word	index@(_Z9say_hellov)
        /*0008*/ 	.word	0x00000018


	//----- nvinfo : EIATTR_FRAME_SIZE
	.align		4
.L_2:
        /*000c*/ 	.byte	0x04, 0x11
        /*000e*/ 	.short	(.L_4 - .L_3)
	.align		4
.L_3:
        /*0010*/ 	.word	index@(_Z9say_hellov)
        /*0014*/ 	.word	0x00000018


	//----- nvinfo : EIATTR_MIN_STACK_SIZE
	.align		4
.L_4:
        /*0018*/ 	.byte	0x04, 0x12
        /*001a*/ 	.short	(.L_6 - .L_5)
	.align		4
.L_5:
        /*001c*/ 	.word	index@(_Z9say_hellov)
        /*0020*/ 	.word	0x00000018
.L_6:


//--------------------- .nv.compat                --------------------------
	.section	.nv.compat,"",@"SHT_CUDA_COMPAT_INFO"
	.align	4
        /*0000*/ 	.byte	0x02, 0x09, 0x00, 0x00, 0x02, 0x02, 0x01, 0x00, 0x02, 0x05, 0x05, 0x00, 0x03, 0x07, 0x01, 0x01
        /*0010*/ 	.byte	0x02, 0x03, 0x00, 0x00, 0x02, 0x06, 0x01, 0x00, 0x04, 0x0b, 0x08, 0x00, 0x09, 0x00, 0x00, 0x00
        /*0020*/ 	.byte	0x00, 0x00, 0x00, 0x00


//--------------------- .nv.info._Z9say_hellov    --------------------------
	.section	.nv.info._Z9say_hellov,"",@"SHT_CUDA_INFO"
	.sectionflags	@""
	.align	4


	//----- nvinfo : EIATTR_CUDA_API_VERSION
	.align		4
        /*0000*/ 	.byte	0x04, 0x37
        /*0002*/ 	.short	(.L_8 - .L_7)
.L_7:
        /*0004*/ 	.word	0x00000082


	//----- nvinfo : EIATTR_SPARSE_MMA_MASK
	.align		4
.L_8:
        /*0008*/ 	.byte	0x03, 0x50
        /*000a*/ 	.short	0x0000


	//----- nvinfo : EIATTR_MAXREG_COUNT
	.align		4
        /*000c*/ 	.byte	0x03, 0x1b
        /*000e*/ 	.short	0x00ff


	//----- nvinfo : EIATTR_EXTERNS
	.align		4
        /*0010*/ 	.byte	0x04, 0x0f
        /*0012*/ 	.short	(.L_10 - .L_9)


	//   ....[0]....
	.align		4
.L_9:
        /*0014*/ 	.word	index@(vprintf)


	//----- nvinfo : EIATTR_MERCURY_ISA_VERSION
	.align		4
.L_10:
        /*0018*/ 	.byte	0x03, 0x5f
        /*001a*/ 	.short	0x0101


	//----- nvinfo : EIATTR_VRC_CTA_INIT_COUNT
	.align		4
        /*001c*/ 	.byte	0x02, 0x4a
	.zero		1
	.zero		1


	//----- nvinfo : EIATTR_SYSCALL_OFFSETS
	.align		4
        /*0020*/ 	.byte	0x04, 0x46
        /*0022*/ 	.short	(.L_12 - .L_11)


	//   ....[0]....
.L_11:
        /*0024*/ 	.word	0x00000150


	//----- nvinfo : EIATTR_EXIT_INSTR_OFFSETS
	.align		4
.L_12:
        /*0028*/ 	.byte	0x04, 0x1c
        /*002a*/ 	.short	(.L_14 - .L_13)


	//   ....[0]....
.L_13:
        /*002c*/ 	.word	0x00000160


	//----- nvinfo : EIATTR_SW_WAR
	.align		4
.L_14:
        /*0030*/ 	.byte	0x04, 0x36
        /*0032*/ 	.short	(.L_16 - .L_15)
.L_15:
        /*0034*/ 	.word	0x00000008
.L_16:


//--------------------- .nv.callgraph             --------------------------
	.section	.nv.callgraph,"",@"SHT_CUDA_CALLGRAPH"
	.align	4
	.sectionentsize	8
	.align		4
        /*0000*/ 	.word	0x00000000
	.align		4
        /*0004*/ 	.word	0xffffffff
	.align		4
        /*0008*/ 	.word	index@(_Z9say_hellov)
	.align		4
        /*000c*/ 	.word	index@(vprintf)
	.align		4
        /*0010*/ 	.word	0x00000000
	.align		4
        /*0014*/ 	.word	0xfffffffe
	.align		4
        /*0018*/ 	.word	0x00000000
	.align		4
        /*001c*/ 	.word	0xfffffffd
	.align		4
        /*0020*/ 	.word	0x00000000
	.align		4
        /*0024*/ 	.word	0xfffffffc


//--------------------- .nv.constant4             --------------------------
	.section	.nv.constant4,"a",@progbits
	.align	8
	.align		8
.nv.constant4:
        /*0000*/ 	.dword	vprintf
	.align		8
        /*0008*/ 	.dword	$str


//--------------------- .text._Z9say_hellov       --------------------------
	.section	.text._Z9say_hellov,"ax",@progbits
	.align	128
        .global         _Z9say_hellov
        .type           _Z9say_hellov,@function
        .size           _Z9say_hellov,(.L_x_2 - _Z9say_hellov)
        .other          _Z9say_hellov,@"STO_CUDA_ENTRY STV_DEFAULT"
_Z9say_hellov:
.text._Z9say_hellov:
[----:B------:R-:W0:Y:S01]  /*0000*/  LDC R1, c[0x0][0x37c] ;  /* 0x0000df00ff017b82 */ /* 0x000e220000000800 */
[----:B------:R-:W1:Y:S01]  /*0010*/  S2R R12, SR_TID.X ;  /* 0x00000000000c7919 */ /* 0x000e620000002100 */
[----:B------:R-:W2:Y:S06]  /*0020*/  LDCU UR5, c[0x0][0x2fc] ;  /* 0x00005f80ff0577ac */ /* 0x000eac0008000800 */
[----:B------:R-:W1:Y:S01]  /*0030*/  LDC R13, c[0x0][0x360] ;  /* 0x0000d800ff0d7b82 */ /* 0x000e620000000800 */
[----:B0-----:R-:W-:Y:S01]  /*0040*/  VIADD R1, R1, 0xffffffe8 ;  /* 0xffffffe801017836 */ /* 0x001fe20000000000 */
[----:B------:R-:W0:Y:S01]  /*0050*/  S2R R10, SR_CTAID.X ;  /* 0x00000000000a7919 */ /* 0x000e220000002500 */
[----:B------:R-:W-:Y:S01]  /*0060*/  MOV R0, 0x0 ;  /* 0x0000000000007802 */ /* 0x000fe20000000f00 */
[----:B------:R-:W3:Y:S04]  /*0070*/  LDCU UR4, c[0x0][0x2f8] ;  /* 0x00005f00ff0477ac */ /* 0x000ee80008000800 */
[----:B------:R-:W4:Y:S01]  /*0080*/  LDC R11, c[0x0][0x370] ;  /* 0x0000dc00ff0b7b82 */ /* 0x000f220000000800 */
[----:B------:R-:W5:Y:S07]  /*0090*/  LDCU.64 UR6, c[0x4][0x8] ;  /* 0x01000100ff0677ac */ /* 0x000f6e0008000a00 */
[----:B------:R0:W0:Y:S01]  /*00a0*/  LDC.64 R8, c[0x4][R0] ;  /* 0x0100000000087b82 */ /* 0x0000220000000a00 */
[----:B---3--:R-:W-:-:S04]  /*00b0*/  IADD3 R6, P0, PT, R1, UR4, RZ ;  /* 0x0000000401067c10 */ /* 0x008fc8000ff1e0ff */
[----:B--2---:R-:W-:Y:S01]  /*00c0*/  IADD3.X R7, PT, PT, RZ, UR5, RZ, P0, !PT ;  /* 0x00000005ff077c10 */ /* 0x004fe200087fe4ff */
[----:B-----5:R-:W-:Y:S01]  /*00d0*/  IMAD.U32 R4, RZ, RZ, UR6 ;  /* 0x00000006ff047e24 */ /* 0x020fe2000f8e00ff */
[----:B------:R-:W-:Y:S01]  /*00e0*/  MOV R5, UR7 ;  /* 0x0000000700057c02 */ /* 0x000fe20008000f00 */
[----:B-1----:R1:W-:Y:S01]  /*00f0*/  STL.64 [R1], R12 ;  /* 0x0000000c01007387 */ /* 0x0023e20000100a00 */
[----:B----4-:R-:W-:Y:S02]  /*0100*/  IMAD R3, R13, R11, RZ ;  /* 0x0000000b0d037224 */ /* 0x010fe400078e02ff */
[----:B0-----:R-:W-:Y:S01]  /*0110*/  IMAD R2, R10, R13, R12 ;  /* 0x0000000d0a027224 */ /* 0x001fe200078e020c */
[----:B------:R1:W-:Y:S04]  /*0120*/  STL.64 [R1+0x8], R10 ;  /* 0x0000080a01007387 */ /* 0x0003e80000100a00 */
[----:B------:R1:W-:Y:S02]  /*0130*/  STL.64 [R1+0x10], R2 ;  /* 0x0000100201007387 */ /* 0x0003e40000100a00 */
[----:B------:R-:W-:-:S07]  /*0140*/  LEPC R20, `(.L_x_0) ;  /* 0x000000001014794e */ /* 0x000fce0000000000 */
[----:B-1----:R-:W-:Y:S05]  /*0150*/  CALL.ABS.NOINC R8 ;  /* 0x0000000008007343 */ /* 0x002fea0003c00000 */
.L_x_0:
[----:B------:R-:W-:Y:S05]  /*0160*/  EXIT ;  /* 0x000000000000794d */ /* 0x000fea0003800000 */
.L_x_1:
[----:B------:R-:W-:-:S00]  /*0170*/  BRA `(.L_x_1) ;  /* 0xfffffffc00fc7947 */ /* 0x000fc0000383ffff */
[----:B------:R-:W-:-:S00]  /*0180*/  NOP ;  /* 0x0000000000007918 */ /* 0x000fc00000000000 */
[----:B------:R-:W-:-:S00]  /*0190*/  NOP ;  /* 0x0000000000007918 */ /* 0x000fc00000000000 */
[----:B------:R-:W-:-:S00]  /*01a0*/  NOP ;  /* 0x0000000000007918 */ /* 0x000fc00000000000 */
[----:B------:R-:W-:-:S00]  /*01b0*/  NOP ;  /* 0x0000000000007918 */ /* 0x000fc00000000000 */
[----:B------:R-:W-:-:S00]  /*01c0*/  NOP ;  /* 0x0000000000007918 */ /* 0x000fc00000000000 */
[----:B------:R-:W-:-:S00]  /*01d0*/  NOP ;  /* 0x0000000000007918 */ /* 0x000fc00000000000 */
[----:B------:R-:W-:-:S00]  /*01e0*/  NOP ;  /* 0x0000000000007918 */ /* 0x000fc00000000000 */
[----:B------:R-:W-:-:S00]  /*01f0*/  NOP ;  /* 0x0000000000007918 */ /* 0x000fc00000000000 */
.L_x_2:


//--------------------- .nv.global.init           --------------------------
	.section	.nv.global.init,"aw",@progbits
.nv.global.init:
	.type		$str,@object
	.size		$str,(.L_0 - $str)
$str:
        /*0000*/ 	.byte	0x48, 0x65, 0x6c, 0x6c, 0x6f, 0x20, 0x77, 0x6f, 0x72, 0x6c, 0x64, 0x20, 0x66, 0x72, 0x6f, 0x6d
        /*0010*/ 	.byte	0x20, 0x74, 0x68, 0x72, 0x65, 0x61, 0x64, 0x20, 0x25, 0x64, 0x2f, 0x25, 0x64, 0x2c, 0x20, 0x62
        /*0020*/ 	.byte	0x6c, 0x6f, 0x63, 0x6b, 0x20, 0x25, 0x64, 0x2f, 0x25, 0x64, 0x2c, 0x20, 0x6d, 0x79, 0x20, 0x67
        /*0030*/ 	.byte	0x6c, 0x6f, 0x62, 0x61, 0x6c, 0x20, 0x69, 0x6e, 0x64, 0x65, 0x78, 0x20, 0x69, 0x73, 0x20, 0x25
        /*0040*/ 	.byte	0x64, 0x2f, 0x25, 0x64, 0x0a, 0x00
.L_0:


//--------------------- .nv.shared.reserved.0     --------------------------
	.section	.nv.shared.reserved.0,"aw",@nobits
	.weak		__nv_reservedSMEM_offset_0_alias
	.size		__nv_reservedSMEM_offset_0_alias, 0, 64
	.other		__nv_reservedSMEM_offset_0_alias,@"STO_CUDA_RESERVED_SHARED STV_DEFAULT"
__nv_reservedSMEM_offset_0_alias:
	.zero		0
	.zero		64


//--------------------- .nv.constant0._Z9say_hellov --------------------------
	.section	.nv.constant0._Z9say_hellov,"a",@progbits
	.sectionflags	@""
	.align	4
.nv.constant0._Z9say_hellov:
	.zero		896


//--------------------- SYMBOLS --------------------------

	.type		.nv.reservedSmem.offset0,@object
	.size		.nv.reservedSmem.offset0,0x4
	.type		vprintf,@function
